	.headerflags	@"EF_CUDA_TEXMODE_UNIFIED EF_CUDA_64BIT_ADDRESS EF_CUDA_ACCELERATORS EF_CUDA_SM90 EF_CUDA_VIRTUAL_SM(EF_CUDA_SM90)"
	.elftype	@"ET_EXEC"


//--------------------- .nv.info                  --------------------------
	.section	.nv.info,"",@"SHT_CUDA_INFO"
	.align	4


	//----- nvinfo : EIATTR_REGCOUNT
	.align		4
        /*0000*/ 	.byte	0x04, 0x2f
        /*0002*/ 	.short	(.L_1 - .L_0)
	.align		4
.L_0:
        /*0004*/ 	.word	index@(triton_poi_fused_native_layer_norm_11)
        /*0008*/ 	.word	0x0000001a


	//----- nvinfo : EIATTR_MIN_STACK_SIZE
	.align		4
.L_1:
        /*000c*/ 	.byte	0x04, 0x12
        /*000e*/ 	.short	(.L_3 - .L_2)
	.align		4
.L_2:
        /*0010*/ 	.word	index@(triton_poi_fused_native_layer_norm_11)
        /*0014*/ 	.word	0x00000000


	//----- nvinfo : EIATTR_FRAME_SIZE
	.align		4
.L_3:
        /*0018*/ 	.byte	0x04, 0x11
        /*001a*/ 	.short	(.L_5 - .L_4)
	.align		4
.L_4:
        /*001c*/ 	.word	index@(triton_poi_fused_native_layer_norm_11)
        /*0020*/ 	.word	0x00000000


	//----- nvinfo : EIATTR_MIN_STACK_SIZE
	.align		4
.L_5:
        /*0024*/ 	.byte	0x04, 0x12
        /*0026*/ 	.short	(.L_7 - .L_6)
	.align		4
.L_6:
        /*0028*/ 	.word	index@(triton_poi_fused_native_layer_norm_11)
        /*002c*/ 	.word	0x00000000
.L_7:


//--------------------- .nv.info.triton_poi_fused_native_layer_norm_11 --------------------------
	.section	.nv.info.triton_poi_fused_native_layer_norm_11,"",@"SHT_CUDA_INFO"
	.sectionflags	@""
	.align	4


	//----- nvinfo : EIATTR_CUDA_API_VERSION
	.align		4
        /*0000*/ 	.byte	0x04, 0x37
        /*0002*/ 	.short	(.L_9 - .L_8)
.L_8:
        /*0004*/ 	.word	0x0000007c


	//----- nvinfo : EIATTR_KPARAM_INFO
	.align		4
.L_9:
        /*0008*/ 	.byte	0x04, 0x17
        /*000a*/ 	.short	(.L_11 - .L_10)
.L_10:
        /*000c*/ 	.word	0x00000000
        /*0010*/ 	.short	0x0006
        /*0012*/ 	.short	0x0030
        /*0014*/ 	.byte	0x00, 0xf0, 0x11, 0x00


	//----- nvinfo : EIATTR_KPARAM_INFO
	.align		4
.L_11:
        /*0018*/ 	.byte	0x04, 0x17
        /*001a*/ 	.short	(.L_13 - .L_12)
.L_12:
        /*001c*/ 	.word	0x00000000
        /*0020*/ 	.short	0x0005
        /*0022*/ 	.short	0x0028
        /*0024*/ 	.byte	0x00, 0xf4, 0x21, 0x00


	//----- nvinfo : EIATTR_KPARAM_INFO
	.align		4
.L_13:
        /*0028*/ 	.byte	0x04, 0x17
        /*002a*/ 	.short	(.L_15 - .L_14)
.L_14:
        /*002c*/ 	.word	0x00000000
        /*0030*/ 	.short	0x0004
        /*0032*/ 	.short	0x0020
        /*0034*/ 	.byte	0x00, 0xf4, 0x21, 0x00


	//----- nvinfo : EIATTR_KPARAM_INFO
	.align		4
.L_15:
        /*0038*/ 	.byte	0x04, 0x17
        /*003a*/ 	.short	(.L_17 - .L_16)
.L_16:
        /*003c*/ 	.word	0x00000000
        /*0040*/ 	.short	0x0003
        /*0042*/ 	.short	0x0018
        /*0044*/ 	.byte	0x00, 0xf4, 0x21, 0x00


	//----- nvinfo : EIATTR_KPARAM_INFO
	.align		4
.L_17:
        /*0048*/ 	.byte	0x04, 0x17
        /*004a*/ 	.short	(.L_19 - .L_18)
.L_18:
        /*004c*/ 	.word	0x00000000
        /*0050*/ 	.short	0x0002
        /*0052*/ 	.short	0x0010
        /*0054*/ 	.byte	0x00, 0xf4, 0x21, 0x00


	//----- nvinfo : EIATTR_KPARAM_INFO
	.align		4
.L_19:
        /*0058*/ 	.byte	0x04, 0x17
        /*005a*/ 	.short	(.L_21 - .L_20)
.L_20:
        /*005c*/ 	.word	0x00000000
        /*0060*/ 	.short	0x0001
        /*0062*/ 	.short	0x0008
        /*0064*/ 	.byte	0x00, 0xf4, 0x21, 0x00


	//----- nvinfo : EIATTR_KPARAM_INFO
	.align		4
.L_21:
        /*0068*/ 	.byte	0x04, 0x17
        /*006a*/ 	.short	(.L_23 - .L_22)
.L_22:
        /*006c*/ 	.word	0x00000000
        /*0070*/ 	.short	0x0000
        /*0072*/ 	.short	0x0000
        /*0074*/ 	.byte	0x00, 0xf4, 0x21, 0x00


	//----- nvinfo : EIATTR_SPARSE_MMA_MASK
	.align		4
.L_23:
        /*0078*/ 	.byte	0x03, 0x50
        /*007a*/ 	.short	0x0000


	//----- nvinfo : EIATTR_MAXREG_COUNT
	.align		4
        /*007c*/ 	.byte	0x03, 0x1b
        /*007e*/ 	.short	0x00ff


	//----- nvinfo : EIATTR_EXIT_INSTR_OFFSETS
	.align		4
        /*0080*/ 	.byte	0x04, 0x1c
        /*0082*/ 	.short	(.L_25 - .L_24)


	//   ....[0]....
.L_24:
        /*0084*/ 	.word	0x000002d0


	//   ....[1]....
        /*0088*/ 	.word	0x000002f0


	//----- nvinfo : EIATTR_REQNTID
	.align		4
.L_25:
        /*008c*/ 	.byte	0x04, 0x10
        /*008e*/ 	.short	(.L_27 - .L_26)
.L_26:
        /*0090*/ 	.word	0x00000020
        /*0094*/ 	.word	0x00000001
        /*0098*/ 	.word	0x00000001


	//----- nvinfo : EIATTR_CBANK_PARAM_SIZE
	.align		4
.L_27:
        /*009c*/ 	.byte	0x03, 0x19
        /*009e*/ 	.short	0x0034


	//----- nvinfo : EIATTR_PARAM_CBANK
	.align		4
        /*00a0*/ 	.byte	0x04, 0x0a
        /*00a2*/ 	.short	(.L_29 - .L_28)
	.align		4
.L_28:
        /*00a4*/ 	.word	index@(.nv.constant0.triton_poi_fused_native_layer_norm_11)
        /*00a8*/ 	.short	0x0210
        /*00aa*/ 	.short	0x0034


	//----- nvinfo : EIATTR_SW_WAR
	.align		4
.L_29:
        /*00ac*/ 	.byte	0x04, 0x36
        /*00ae*/ 	.short	(.L_31 - .L_30)
.L_30:
        /*00b0*/ 	.word	0x00000008
.L_31:


//--------------------- .nv.callgraph             --------------------------
	.section	.nv.callgraph,"",@"SHT_CUDA_CALLGRAPH"
	.align	4
	.sectionentsize	8
	.align		4
        /*0000*/ 	.word	0x00000000
	.align		4
        /*0004*/ 	.word	0xffffffff
	.align		4
        /*0008*/ 	.word	0x00000000
	.align		4
        /*000c*/ 	.word	0xfffffffe
	.align		4
        /*0010*/ 	.word	0x00000000
	.align		4
        /*0014*/ 	.word	0xfffffffd
	.align		4
        /*0018*/ 	.word	0x00000000
	.align		4
        /*001c*/ 	.word	0xfffffffc


//--------------------- .text.triton_poi_fused_native_layer_norm_11 --------------------------
	.section	.text.triton_poi_fused_native_layer_norm_11,"ax",@progbits
	.align	128
        .global         triton_poi_fused_native_layer_norm_11
        .type           triton_poi_fused_native_layer_norm_11,@function
        .size           triton_poi_fused_native_layer_norm_11,(.L_x_1 - triton_poi_fused_native_layer_norm_11)
        .other          triton_poi_fused_native_layer_norm_11,@"STO_CUDA_ENTRY STV_DEFAULT"
triton_poi_fused_native_layer_norm_11:
.text.triton_poi_fused_native_layer_norm_11:
[----:B------:R-:W0:Y:S01]  /*0000*/  LDC R1, c[0x0][0x28] ;  /* 0x00000a00ff017b82 */ /* 0x000e220000000800 */
[----:B------:R-:W1:Y:S07]  /*0010*/  S2R R0, SR_TID.X ;  /* 0x0000000000007919 */ /* 0x000e6e0000002100 */
[----:B------:R-:W2:Y:S01]  /*0020*/  LDC.64 R4, c[0x0][0x218] ;  /* 0x00008600ff047b82 */ /* 0x000ea20000000a00 */
[----:B------:R-:W-:Y:S01]  /*0030*/  IMAD.MOV.U32 R21, RZ, RZ, RZ ;  /* 0x000000ffff157224 */ /* 0x000fe200078e00ff */
[----:B------:R-:W-:Y:S01]  /*0040*/  CS2R R18, SRZ ;  /* 0x0000000000127805 */ /* 0x000fe2000001ff00 */
[----:B------:R-:W3:Y:S05]  /*0050*/  S2R R13, SR_CTAID.X ;  /* 0x00000000000d7919 */ /* 0x000eea0000002500 */
[----:B------:R-:W4:Y:S01]  /*0060*/  LDC.64 R2, c[0x0][0x210] ;  /* 0x00008400ff027b82 */ /* 0x000f220000000a00 */
[----:B------:R-:W-:-:S07]  /*0070*/  ULDC.64 UR4, c[0x0][0x208] ;  /* 0x0000820000047ab9 */ /* 0x000fce0000000a00 */
[----:B------:R-:W5:Y:S08]  /*0080*/  LDC.64 R6, c[0x0][0x220] ;  /* 0x00008800ff067b82 */ /* 0x000f700000000a00 */
[----:B------:R-:W5:Y:S01]  /*0090*/  LDC.64 R8, c[0x0][0x228] ;  /* 0x00008a00ff087b82 */ /* 0x000f620000000a00 */
[----:B-1----:R-:W-:-:S07]  /*00a0*/  SHF.L.U32 R0, R0, 0x1, RZ ;  /* 0x0000000100007819 */ /* 0x002fce00000006ff */
[----:B------:R-:W1:Y:S01]  /*00b0*/  LDC.64 R10, c[0x0][0x230] ;  /* 0x00008c00ff0a7b82 */ /* 0x000e620000000a00 */
[----:B------:R-:W-:-:S04]  /*00c0*/  LOP3.LUT R0, R0, 0x3e, RZ, 0xc0, !PT ;  /* 0x0000003e00007812 */ /* 0x000fc800078ec0ff */
[----:B---3--:R-:W-:-:S04]  /*00d0*/  LEA R13, R13, R0, 0x6 ;  /* 0x000000000d0d7211 */ /* 0x008fc800078e30ff */
[----:B------:R-:W-:Y:S01]  /*00e0*/  SHF.R.S32.HI R0, RZ, 0x1f, R13 ;  /* 0x0000001fff007819 */ /* 0x000fe2000001140d */
[----:B------:R-:W-:Y:S01]  /*00f0*/  HFMA2.MMA R14, -RZ, RZ, 0, 0 ;  /* 0x00000000ff0e7435 */ /* 0x000fe200000001ff */
[C---:B------:R-:W-:Y:S01]  /*0100*/  ISETP.GE.AND P0, PT, R13.reuse, 0x40, PT ;  /* 0x000000400d00780c */ /* 0x040fe20003f06270 */
[----:B----4-:R-:W-:Y:S01]  /*0110*/  IMAD.WIDE R2, R13, 0x4, R2 ;  /* 0x000000040d027825 */ /* 0x010fe200078e0202 */
[----:B------:R-:W-:-:S04]  /*0120*/  LEA.HI R0, R0, R13, RZ, 0x2 ;  /* 0x0000000d00007211 */ /* 0x000fc800078f10ff */
[----:B------:R-:W-:Y:S02]  /*0130*/  LOP3.LUT R12, R0, 0xfffffffc, RZ, 0xc0, !PT ;  /* 0xfffffffc000c7812 */ /* 0x000fe400078ec0ff */
[----:B------:R-:W-:Y:S01]  /*0140*/  SHF.R.S32.HI R15, RZ, 0x2, R0 ;  /* 0x00000002ff0f7819 */ /* 0x000fe20000011400 */
[----:B------:R-:W-:Y:S02]  /*0150*/  HFMA2.MMA R0, -RZ, RZ, 0, 0 ;  /* 0x00000000ff007435 */ /* 0x000fe400000001ff */
[----:B------:R-:W-:Y:S02]  /*0160*/  IMAD.IADD R17, R13, 0x1, -R12 ;  /* 0x000000010d117824 */ /* 0x000fe400078e0a0c */
[C---:B--2---:R-:W-:Y:S01]  /*0170*/  IMAD.WIDE R4, R15.reuse, 0x4, R4 ;  /* 0x000000040f047825 */ /* 0x044fe200078e0204 */
[----:B------:R-:W-:Y:S01]  /*0180*/  MOV R12, RZ ;  /* 0x000000ff000c7202 */ /* 0x000fe20000000f00 */
[----:B------:R2:W3:Y:S02]  /*0190*/  @!P0 LDG.E.64 R18, desc[UR4][R2.64] ;  /* 0x0000000402128981 */ /* 0x0004e4000c1e1b00 */
[----:B-----5:R-:W-:-:S02]  /*01a0*/  IMAD.WIDE R6, R15, 0x4, R6 ;  /* 0x000000040f067825 */ /* 0x020fc400078e0206 */
[----:B------:R-:W3:Y:S01]  /*01b0*/  @!P0 LDG.E.EL R21, desc[UR4][R4.64] ;  /* 0x0000000404158981 */ /* 0x000ee2000c2e1900 */
[----:B------:R-:W-:Y:S01]  /*01c0*/  CS2R R22, SRZ ;  /* 0x0000000000167805 */ /* 0x000fe2000001ff00 */
[C---:B0-----:R-:W-:Y:S02]  /*01d0*/  IMAD.WIDE R8, R17.reuse, 0x4, R8 ;  /* 0x0000000411087825 */ /* 0x041fe400078e0208 */
[----:B------:R-:W4:Y:S02]  /*01e0*/  @!P0 LDG.E.EL R0, desc[UR4][R4.64] ;  /* 0x0000000404008981 */ /* 0x000f24000c2e1900 */
[----:B-1----:R-:W-:Y:S01]  /*01f0*/  IMAD.WIDE R10, R17, 0x4, R10 ;  /* 0x00000004110a7825 */ /* 0x002fe200078e020a */
[----:B------:R-:W-:Y:S01]  /*0200*/  CS2R R16, SRZ ;  /* 0x0000000000107805 */ /* 0x000fe2000001ff00 */
[----:B------:R-:W5:Y:S01]  /*0210*/  @!P0 LDG.E.EL R12, desc[UR4][R6.64] ;  /* 0x00000004060c8981 */ /* 0x000f62000c2e1900 */
[----:B--2---:R-:W0:Y:S03]  /*0220*/  LDC.64 R2, c[0x0][0x238] ;  /* 0x00008e00ff027b82 */ /* 0x004e260000000a00 */
[----:B------:R-:W2:Y:S04]  /*0230*/  @!P0 LDG.E.EL R14, desc[UR4][R6.64] ;  /* 0x00000004060e8981 */ /* 0x000ea8000c2e1900 */
[----:B------:R-:W2:Y:S04]  /*0240*/  @!P0 LDG.E.EL.64 R16, desc[UR4][R8.64] ;  /* 0x0000000408108981 */ /* 0x000ea8000c2e1b00 */
[----:B------:R-:W2:Y:S01]  /*0250*/  @!P0 LDG.E.EL.64 R22, desc[UR4][R10.64] ;  /* 0x000000040a168981 */ /* 0x000ea2000c2e1b00 */
[----:B0-----:R-:W-:-:S04]  /*0260*/  IMAD.WIDE R2, R13, 0x4, R2 ;  /* 0x000000040d027825 */ /* 0x001fc800078e0202 */
[----:B---3--:R-:W-:Y:S01]  /*0270*/  FADD R21, -R21, R18 ;  /* 0x0000001215157221 */ /* 0x008fe20000000100 */
[----:B----4-:R-:W-:-:S03]  /*0280*/  FADD R19, -R0, R19 ;  /* 0x0000001300137221 */ /* 0x010fc60000000100 */
[----:B-----5:R-:W-:Y:S01]  /*0290*/  FMUL R21, R21, R12 ;  /* 0x0000000c15157220 */ /* 0x020fe20000400000 */
[----:B--2---:R-:W-:-:S03]  /*02a0*/  FMUL R14, R19, R14 ;  /* 0x0000000e130e7220 */ /* 0x004fc60000400000 */
[----:B------:R-:W-:Y:S01]  /*02b0*/  FFMA R16, R21, R16, R22 ;  /* 0x0000001015107223 */ /* 0x000fe20000000016 */
[----:B------:R-:W-:Y:S01]  /*02c0*/  FFMA R17, R14, R17, R23 ;  /* 0x000000110e117223 */ /* 0x000fe20000000017 */
[----:B------:R-:W-:Y:S06]  /*02d0*/  @P0 EXIT ;  /* 0x000000000000094d */ /* 0x000fec0003800000 */
[----:B------:R-:W-:Y:S01]  /*02e0*/  STG.E.64 desc[UR4][R2.64], R16 ;  /* 0x0000001002007986 */ /* 0x000fe2000c101b04 */
[----:B------:R-:W-:Y:S05]  /*02f0*/  EXIT ;  /* 0x000000000000794d */ /* 0x000fea0003800000 */
.L_x_0:
[----:B------:R-:W-:-:S00]  /*0300*/  BRA `(.L_x_0) ;  /* 0xfffffffc00fc7947 */ /* 0x000fc0000383ffff */
[----:B------:R-:W-:-:S00]  /*0310*/  NOP ;  /* 0x0000000000007918 */ /* 0x000fc00000000000 */
        /* <DEDUP_REMOVED lines=14> */
.L_x_1:


//--------------------- .nv.constant0.triton_poi_fused_native_layer_norm_11 --------------------------
	.section	.nv.constant0.triton_poi_fused_native_layer_norm_11,"a",@progbits
	.sectionflags	@""
	.align	4
.nv.constant0.triton_poi_fused_native_layer_norm_11:
	.zero		580
